//
// Generated by NVIDIA NVVM Compiler
//
// Compiler Build ID: CL-36424714
// Cuda compilation tools, release 13.0, V13.0.88
// Based on NVVM 20.0.0
//

.version 9.0
.target sm_100
.address_size 64

	// .globl	_Z5solvePi
.global .align 4 .b8 precalc_xorwow_matrix[102400];
.global .align 4 .b8 precalc_xorwow_offset_matrix[102400];
.global .align 4 .b8 mrg32k3aM1[2304];
.global .align 4 .b8 mrg32k3aM2[2304];
.global .align 4 .b8 mrg32k3aM1SubSeq[2016];
.global .align 4 .b8 mrg32k3aM2SubSeq[2016];
.global .align 4 .b8 mrg32k3aM1Seq[2304];
.global .align 4 .b8 mrg32k3aM2Seq[2304];
.const .align 8 .b8 __cr_lgamma_table[72];
.extern .shared .align 16 .b8 population[];

.visible .entry _Z5solvePi(
	.param .u64 .ptr .align 1 _Z5solvePi_param_0
)
{
	.local .align 2 .b8 	__local_depot0[10];
	.reg .b64 	%SP;
	.reg .b64 	%SPL;
	.reg .pred 	%p<21>;
	.reg .b16 	%rs<32>;
	.reg .b32 	%r<241>;
	.reg .b32 	%f<31>;
	.reg .b64 	%rd<85>;

	mov.u64 	%SPL, __local_depot0;
	ld.param.u64 	%rd33, [_Z5solvePi_param_0];
	cvta.to.global.u64 	%rd1, %rd33;
	add.u64 	%rd2, %SPL, 0;
	mov.u32 	%r1, %tid.x;
	xor.b32  	%r54, %r1, -1429050551;
	mul.lo.s32 	%r2, %r54, 1099087573;
	add.s32 	%r3, %r2, 5783321;
	mov.b16 	%rs1, 0;
	st.local.v2.u8 	[%rd2], {%rs1, %rs1};
	st.local.v2.u8 	[%rd2+2], {%rs1, %rs1};
	st.local.v2.u8 	[%rd2+4], {%rs1, %rs1};
	st.local.v2.u8 	[%rd2+6], {%rs1, %rs1};
	st.local.v2.u8 	[%rd2+8], {%rs1, %rs1};
	add.s32 	%r55, %r2, 123456789;
	shr.u32 	%r56, %r55, 2;
	xor.b32  	%r57, %r56, %r55;
	shl.b32 	%r58, %r3, 4;
	shl.b32 	%r59, %r57, 1;
	xor.b32  	%r60, %r58, %r59;
	xor.b32  	%r61, %r60, %r3;
	xor.b32  	%r4, %r61, %r57;
	add.s32 	%r62, %r2, %r4;
	add.s32 	%r63, %r62, -637770787;
	cvt.rn.f32.u32 	%f1, %r63;
	fma.rn.f32 	%f2, %f1, 0f2F800000, 0f2F000000;
	mul.f32 	%f3, %f2, 0f41200000;
	cvt.rzi.s32.f32 	%r222, %f3;
	cvt.s64.s32 	%rd35, %r222;
	add.s64 	%rd75, %rd2, %rd35;
	ld.local.u8 	%rs2, [%rd75];
	setp.eq.s16 	%p1, %rs2, 0;
	@%p1 bra 	$L__BB0_2;
$L__BB0_1:
	add.s32 	%r64, %r222, 1;
	mul.hi.s32 	%r65, %r64, 1717986919;
	shr.u32 	%r66, %r65, 31;
	shr.s32 	%r67, %r65, 2;
	add.s32 	%r68, %r67, %r66;
	mul.lo.s32 	%r69, %r68, 10;
	sub.s32 	%r222, %r64, %r69;
	cvt.s64.s32 	%rd36, %r222;
	add.s64 	%rd75, %rd2, %rd36;
	ld.local.u8 	%rs3, [%rd75];
	setp.ne.s16 	%p2, %rs3, 0;
	@%p2 bra 	$L__BB0_1;
$L__BB0_2:
	xor.b32  	%r70, %r2, 362436069;
	mov.u32 	%r71, population;
	mad.lo.s32 	%r9, %r1, 80, %r71;
	mov.b16 	%rs4, 1;
	st.local.u8 	[%rd75], %rs4;
	shl.b32 	%r72, %r222, 1;
	mul.wide.s32 	%rd37, %r72, 4;
	add.s64 	%rd38, %rd1, %rd37;
	ld.global.u32 	%r73, [%rd38];
	ld.global.u32 	%r74, [%rd38+4];
	st.shared.v2.u32 	[%r9], {%r73, %r74};
	shr.u32 	%r75, %r70, 2;
	xor.b32  	%r76, %r75, %r70;
	shl.b32 	%r77, %r4, 4;
	shl.b32 	%r78, %r76, 1;
	xor.b32  	%r79, %r77, %r78;
	xor.b32  	%r80, %r79, %r4;
	xor.b32  	%r10, %r80, %r76;
	add.s32 	%r81, %r2, %r10;
	add.s32 	%r82, %r81, -637408350;
	cvt.rn.f32.u32 	%f4, %r82;
	fma.rn.f32 	%f5, %f4, 0f2F800000, 0f2F000000;
	mul.f32 	%f6, %f5, 0f41200000;
	cvt.rzi.s32.f32 	%r224, %f6;
	cvt.s64.s32 	%rd39, %r224;
	add.s64 	%rd76, %rd2, %rd39;
	ld.local.u8 	%rs5, [%rd76];
	setp.eq.s16 	%p3, %rs5, 0;
	@%p3 bra 	$L__BB0_4;
$L__BB0_3:
	add.s32 	%r83, %r224, 1;
	mul.hi.s32 	%r84, %r83, 1717986919;
	shr.u32 	%r85, %r84, 31;
	shr.s32 	%r86, %r84, 2;
	add.s32 	%r87, %r86, %r85;
	mul.lo.s32 	%r88, %r87, 10;
	sub.s32 	%r224, %r83, %r88;
	cvt.s64.s32 	%rd40, %r224;
	add.s64 	%rd76, %rd2, %rd40;
	ld.local.u8 	%rs6, [%rd76];
	setp.ne.s16 	%p4, %rs6, 0;
	@%p4 bra 	$L__BB0_3;
$L__BB0_4:
	mov.b16 	%rs7, 1;
	st.local.u8 	[%rd76], %rs7;
	shl.b32 	%r89, %r224, 1;
	mul.wide.s32 	%rd41, %r89, 4;
	add.s64 	%rd42, %rd1, %rd41;
	ld.global.u32 	%r90, [%rd42];
	ld.global.u32 	%r91, [%rd42+4];
	st.shared.v2.u32 	[%r9+8], {%r90, %r91};
	shl.b32 	%r92, %r10, 4;
	xor.b32  	%r93, %r92, %r10;
	xor.b32  	%r15, %r93, 1268216655;
	add.s32 	%r94, %r2, %r15;
	add.s32 	%r95, %r94, -637045913;
	cvt.rn.f32.u32 	%f7, %r95;
	fma.rn.f32 	%f8, %f7, 0f2F800000, 0f2F000000;
	mul.f32 	%f9, %f8, 0f41200000;
	cvt.rzi.s32.f32 	%r226, %f9;
	cvt.s64.s32 	%rd43, %r226;
	add.s64 	%rd77, %rd2, %rd43;
	ld.local.u8 	%rs8, [%rd77];
	setp.eq.s16 	%p5, %rs8, 0;
	@%p5 bra 	$L__BB0_6;
$L__BB0_5:
	add.s32 	%r96, %r226, 1;
	mul.hi.s32 	%r97, %r96, 1717986919;
	shr.u32 	%r98, %r97, 31;
	shr.s32 	%r99, %r97, 2;
	add.s32 	%r100, %r99, %r98;
	mul.lo.s32 	%r101, %r100, 10;
	sub.s32 	%r226, %r96, %r101;
	cvt.s64.s32 	%rd44, %r226;
	add.s64 	%rd77, %rd2, %rd44;
	ld.local.u8 	%rs9, [%rd77];
	setp.ne.s16 	%p6, %rs9, 0;
	@%p6 bra 	$L__BB0_5;
$L__BB0_6:
	mov.b16 	%rs10, 1;
	st.local.u8 	[%rd77], %rs10;
	shl.b32 	%r102, %r226, 1;
	mul.wide.s32 	%rd45, %r102, 4;
	add.s64 	%rd46, %rd1, %rd45;
	ld.global.u32 	%r103, [%rd46];
	ld.global.u32 	%r104, [%rd46+4];
	st.shared.v2.u32 	[%r9+16], {%r103, %r104};
	shl.b32 	%r105, %r15, 4;
	xor.b32  	%r106, %r105, %r15;
	xor.b32  	%r20, %r106, 1009994405;
	add.s32 	%r107, %r2, %r20;
	add.s32 	%r108, %r107, -636683476;
	cvt.rn.f32.u32 	%f10, %r108;
	fma.rn.f32 	%f11, %f10, 0f2F800000, 0f2F000000;
	mul.f32 	%f12, %f11, 0f41200000;
	cvt.rzi.s32.f32 	%r228, %f12;
	cvt.s64.s32 	%rd47, %r228;
	add.s64 	%rd78, %rd2, %rd47;
	ld.local.u8 	%rs11, [%rd78];
	setp.eq.s16 	%p7, %rs11, 0;
	@%p7 bra 	$L__BB0_8;
$L__BB0_7:
	add.s32 	%r109, %r228, 1;
	mul.hi.s32 	%r110, %r109, 1717986919;
	shr.u32 	%r111, %r110, 31;
	shr.s32 	%r112, %r110, 2;
	add.s32 	%r113, %r112, %r111;
	mul.lo.s32 	%r114, %r113, 10;
	sub.s32 	%r228, %r109, %r114;
	cvt.s64.s32 	%rd48, %r228;
	add.s64 	%rd78, %rd2, %rd48;
	ld.local.u8 	%rs12, [%rd78];
	setp.ne.s16 	%p8, %rs12, 0;
	@%p8 bra 	$L__BB0_7;
$L__BB0_8:
	mov.b16 	%rs13, 1;
	st.local.u8 	[%rd78], %rs13;
	shl.b32 	%r115, %r228, 1;
	mul.wide.s32 	%rd49, %r115, 4;
	add.s64 	%rd50, %rd1, %rd49;
	ld.global.u32 	%r116, [%rd50];
	ld.global.u32 	%r117, [%rd50+4];
	st.shared.v2.u32 	[%r9+24], {%r116, %r117};
	shr.u32 	%r118, %r3, 2;
	xor.b32  	%r119, %r118, %r3;
	shl.b32 	%r120, %r20, 4;
	shl.b32 	%r121, %r119, 1;
	xor.b32  	%r122, %r120, %r121;
	xor.b32  	%r123, %r122, %r20;
	xor.b32  	%r25, %r123, %r119;
	add.s32 	%r124, %r2, %r25;
	add.s32 	%r125, %r124, -636321039;
	cvt.rn.f32.u32 	%f13, %r125;
	fma.rn.f32 	%f14, %f13, 0f2F800000, 0f2F000000;
	mul.f32 	%f15, %f14, 0f41200000;
	cvt.rzi.s32.f32 	%r230, %f15;
	cvt.s64.s32 	%rd51, %r230;
	add.s64 	%rd79, %rd2, %rd51;
	ld.local.u8 	%rs14, [%rd79];
	setp.eq.s16 	%p9, %rs14, 0;
	@%p9 bra 	$L__BB0_10;
$L__BB0_9:
	add.s32 	%r126, %r230, 1;
	mul.hi.s32 	%r127, %r126, 1717986919;
	shr.u32 	%r128, %r127, 31;
	shr.s32 	%r129, %r127, 2;
	add.s32 	%r130, %r129, %r128;
	mul.lo.s32 	%r131, %r130, 10;
	sub.s32 	%r230, %r126, %r131;
	cvt.s64.s32 	%rd52, %r230;
	add.s64 	%rd79, %rd2, %rd52;
	ld.local.u8 	%rs15, [%rd79];
	setp.ne.s16 	%p10, %rs15, 0;
	@%p10 bra 	$L__BB0_9;
$L__BB0_10:
	mov.b16 	%rs16, 1;
	st.local.u8 	[%rd79], %rs16;
	shl.b32 	%r132, %r230, 1;
	mul.wide.s32 	%rd53, %r132, 4;
	add.s64 	%rd54, %rd1, %rd53;
	ld.global.u32 	%r133, [%rd54];
	ld.global.u32 	%r134, [%rd54+4];
	st.shared.v2.u32 	[%r9+32], {%r133, %r134};
	shr.u32 	%r135, %r4, 2;
	xor.b32  	%r136, %r135, %r4;
	shl.b32 	%r137, %r25, 4;
	shl.b32 	%r138, %r136, 1;
	xor.b32  	%r139, %r137, %r138;
	xor.b32  	%r140, %r139, %r25;
	xor.b32  	%r30, %r140, %r136;
	add.s32 	%r141, %r2, %r30;
	add.s32 	%r142, %r141, -635958602;
	cvt.rn.f32.u32 	%f16, %r142;
	fma.rn.f32 	%f17, %f16, 0f2F800000, 0f2F000000;
	mul.f32 	%f18, %f17, 0f41200000;
	cvt.rzi.s32.f32 	%r232, %f18;
	cvt.s64.s32 	%rd55, %r232;
	add.s64 	%rd80, %rd2, %rd55;
	ld.local.u8 	%rs17, [%rd80];
	setp.eq.s16 	%p11, %rs17, 0;
	@%p11 bra 	$L__BB0_12;
$L__BB0_11:
	add.s32 	%r143, %r232, 1;
	mul.hi.s32 	%r144, %r143, 1717986919;
	shr.u32 	%r145, %r144, 31;
	shr.s32 	%r146, %r144, 2;
	add.s32 	%r147, %r146, %r145;
	mul.lo.s32 	%r148, %r147, 10;
	sub.s32 	%r232, %r143, %r148;
	cvt.s64.s32 	%rd56, %r232;
	add.s64 	%rd80, %rd2, %rd56;
	ld.local.u8 	%rs18, [%rd80];
	setp.ne.s16 	%p12, %rs18, 0;
	@%p12 bra 	$L__BB0_11;
$L__BB0_12:
	mov.b16 	%rs19, 1;
	st.local.u8 	[%rd80], %rs19;
	shl.b32 	%r149, %r232, 1;
	mul.wide.s32 	%rd57, %r149, 4;
	add.s64 	%rd58, %rd1, %rd57;
	ld.global.u32 	%r150, [%rd58];
	ld.global.u32 	%r151, [%rd58+4];
	st.shared.v2.u32 	[%r9+40], {%r150, %r151};
	shr.u32 	%r152, %r10, 2;
	xor.b32  	%r153, %r152, %r10;
	shl.b32 	%r154, %r30, 4;
	shl.b32 	%r155, %r153, 1;
	xor.b32  	%r156, %r154, %r155;
	xor.b32  	%r157, %r156, %r30;
	xor.b32  	%r35, %r157, %r153;
	add.s32 	%r158, %r2, %r35;
	add.s32 	%r159, %r158, -635596165;
	cvt.rn.f32.u32 	%f19, %r159;
	fma.rn.f32 	%f20, %f19, 0f2F800000, 0f2F000000;
	mul.f32 	%f21, %f20, 0f41200000;
	cvt.rzi.s32.f32 	%r234, %f21;
	cvt.s64.s32 	%rd59, %r234;
	add.s64 	%rd81, %rd2, %rd59;
	ld.local.u8 	%rs20, [%rd81];
	setp.eq.s16 	%p13, %rs20, 0;
	@%p13 bra 	$L__BB0_14;
$L__BB0_13:
	add.s32 	%r160, %r234, 1;
	mul.hi.s32 	%r161, %r160, 1717986919;
	shr.u32 	%r162, %r161, 31;
	shr.s32 	%r163, %r161, 2;
	add.s32 	%r164, %r163, %r162;
	mul.lo.s32 	%r165, %r164, 10;
	sub.s32 	%r234, %r160, %r165;
	cvt.s64.s32 	%rd60, %r234;
	add.s64 	%rd81, %rd2, %rd60;
	ld.local.u8 	%rs21, [%rd81];
	setp.ne.s16 	%p14, %rs21, 0;
	@%p14 bra 	$L__BB0_13;
$L__BB0_14:
	mov.b16 	%rs22, 1;
	st.local.u8 	[%rd81], %rs22;
	shl.b32 	%r166, %r234, 1;
	mul.wide.s32 	%rd61, %r166, 4;
	add.s64 	%rd62, %rd1, %rd61;
	ld.global.u32 	%r167, [%rd62];
	ld.global.u32 	%r168, [%rd62+4];
	st.shared.v2.u32 	[%r9+48], {%r167, %r168};
	shr.u32 	%r169, %r15, 2;
	xor.b32  	%r170, %r169, %r15;
	shl.b32 	%r171, %r35, 4;
	shl.b32 	%r172, %r170, 1;
	xor.b32  	%r173, %r171, %r172;
	xor.b32  	%r174, %r173, %r35;
	xor.b32  	%r40, %r174, %r170;
	add.s32 	%r175, %r2, %r40;
	add.s32 	%r176, %r175, -635233728;
	cvt.rn.f32.u32 	%f22, %r176;
	fma.rn.f32 	%f23, %f22, 0f2F800000, 0f2F000000;
	mul.f32 	%f24, %f23, 0f41200000;
	cvt.rzi.s32.f32 	%r236, %f24;
	cvt.s64.s32 	%rd63, %r236;
	add.s64 	%rd82, %rd2, %rd63;
	ld.local.u8 	%rs23, [%rd82];
	setp.eq.s16 	%p15, %rs23, 0;
	@%p15 bra 	$L__BB0_16;
$L__BB0_15:
	add.s32 	%r177, %r236, 1;
	mul.hi.s32 	%r178, %r177, 1717986919;
	shr.u32 	%r179, %r178, 31;
	shr.s32 	%r180, %r178, 2;
	add.s32 	%r181, %r180, %r179;
	mul.lo.s32 	%r182, %r181, 10;
	sub.s32 	%r236, %r177, %r182;
	cvt.s64.s32 	%rd64, %r236;
	add.s64 	%rd82, %rd2, %rd64;
	ld.local.u8 	%rs24, [%rd82];
	setp.ne.s16 	%p16, %rs24, 0;
	@%p16 bra 	$L__BB0_15;
$L__BB0_16:
	mov.b16 	%rs25, 1;
	st.local.u8 	[%rd82], %rs25;
	shl.b32 	%r183, %r236, 1;
	mul.wide.s32 	%rd65, %r183, 4;
	add.s64 	%rd66, %rd1, %rd65;
	ld.global.u32 	%r184, [%rd66];
	ld.global.u32 	%r185, [%rd66+4];
	st.shared.v2.u32 	[%r9+56], {%r184, %r185};
	shr.u32 	%r186, %r20, 2;
	xor.b32  	%r187, %r186, %r20;
	shl.b32 	%r188, %r40, 4;
	shl.b32 	%r189, %r187, 1;
	xor.b32  	%r190, %r188, %r189;
	xor.b32  	%r191, %r190, %r40;
	xor.b32  	%r45, %r191, %r187;
	add.s32 	%r192, %r2, %r45;
	add.s32 	%r193, %r192, -634871291;
	cvt.rn.f32.u32 	%f25, %r193;
	fma.rn.f32 	%f26, %f25, 0f2F800000, 0f2F000000;
	mul.f32 	%f27, %f26, 0f41200000;
	cvt.rzi.s32.f32 	%r238, %f27;
	cvt.s64.s32 	%rd67, %r238;
	add.s64 	%rd83, %rd2, %rd67;
	ld.local.u8 	%rs26, [%rd83];
	setp.eq.s16 	%p17, %rs26, 0;
	@%p17 bra 	$L__BB0_18;
$L__BB0_17:
	add.s32 	%r194, %r238, 1;
	mul.hi.s32 	%r195, %r194, 1717986919;
	shr.u32 	%r196, %r195, 31;
	shr.s32 	%r197, %r195, 2;
	add.s32 	%r198, %r197, %r196;
	mul.lo.s32 	%r199, %r198, 10;
	sub.s32 	%r238, %r194, %r199;
	cvt.s64.s32 	%rd68, %r238;
	add.s64 	%rd83, %rd2, %rd68;
	ld.local.u8 	%rs27, [%rd83];
	setp.ne.s16 	%p18, %rs27, 0;
	@%p18 bra 	$L__BB0_17;
$L__BB0_18:
	mov.b16 	%rs28, 1;
	st.local.u8 	[%rd83], %rs28;
	shl.b32 	%r200, %r238, 1;
	mul.wide.s32 	%rd69, %r200, 4;
	add.s64 	%rd70, %rd1, %rd69;
	ld.global.u32 	%r201, [%rd70];
	ld.global.u32 	%r202, [%rd70+4];
	st.shared.v2.u32 	[%r9+64], {%r201, %r202};
	shr.u32 	%r203, %r25, 2;
	xor.b32  	%r204, %r203, %r25;
	shl.b32 	%r205, %r45, 4;
	shl.b32 	%r206, %r204, 1;
	xor.b32  	%r207, %r205, %r206;
	xor.b32  	%r208, %r207, %r45;
	xor.b32  	%r209, %r208, %r204;
	add.s32 	%r210, %r2, %r209;
	add.s32 	%r211, %r210, -634508854;
	cvt.rn.f32.u32 	%f28, %r211;
	fma.rn.f32 	%f29, %f28, 0f2F800000, 0f2F000000;
	mul.f32 	%f30, %f29, 0f41200000;
	cvt.rzi.s32.f32 	%r240, %f30;
	cvt.s64.s32 	%rd71, %r240;
	add.s64 	%rd84, %rd2, %rd71;
	ld.local.u8 	%rs29, [%rd84];
	setp.eq.s16 	%p19, %rs29, 0;
	@%p19 bra 	$L__BB0_20;
$L__BB0_19:
	add.s32 	%r212, %r240, 1;
	mul.hi.s32 	%r213, %r212, 1717986919;
	shr.u32 	%r214, %r213, 31;
	shr.s32 	%r215, %r213, 2;
	add.s32 	%r216, %r215, %r214;
	mul.lo.s32 	%r217, %r216, 10;
	sub.s32 	%r240, %r212, %r217;
	cvt.s64.s32 	%rd72, %r240;
	add.s64 	%rd84, %rd2, %rd72;
	ld.local.u8 	%rs30, [%rd84];
	setp.ne.s16 	%p20, %rs30, 0;
	@%p20 bra 	$L__BB0_19;
$L__BB0_20:
	mov.b16 	%rs31, 1;
	st.local.u8 	[%rd84], %rs31;
	shl.b32 	%r218, %r240, 1;
	mul.wide.s32 	%rd73, %r218, 4;
	add.s64 	%rd74, %rd1, %rd73;
	ld.global.u32 	%r219, [%rd74];
	ld.global.u32 	%r220, [%rd74+4];
	st.shared.v2.u32 	[%r9+72], {%r219, %r220};
	ret;

}


// ===== COMPILED SASS (sm_100) =====

	.target	sm_100

	.elftype	@"ET_EXEC"


//--------------------- .note.nv.tkinfo           --------------------------
	.section	.note.nv.tkinfo,"",@"SHT_NOTE"
	.sectionflags	@"SHF_NOTE_NV_TKINFO"
	.tkinfo
        /*0018*/ 	.word	0x00000002
        /*0030*/ 	.string	""
        /*0030*/ 	.string	"ptxas"
        /*0030*/ 	.string	"Cuda compilation tools, release 13.0, V13.0.88"
        /*0030*/ 	.string	"Build cuda_13.0.r13.0/compiler.36424714_0"
        /*0030*/ 	.string	"-arch sm_100 -m 64 "



//--------------------- .note.nv.cuinfo           --------------------------
	.section	.note.nv.cuinfo,"",@"SHT_NOTE"
	.sectionflags	@"SHF_NOTE_NV_CUINFO"
        /*0018*/ 	.short	0x0002
        /*001a*/ 	.short	0x0064
        /*001c*/ 	.short	0x0082
	.zero		2


//--------------------- .nv.info                  --------------------------
	.section	.nv.info,"",@"SHT_CUDA_INFO"
	.align	4


	//----- nvinfo : EIATTR_REGCOUNT
	.align		4
        /*0000*/ 	.byte	0x04, 0x2f
        /*0002*/ 	.short	(.L_10 - .L_9)
	.align		4
.L_9:
        /*0004*/ 	.word	index@(_Z5solvePi)
        /*0008*/ 	.word	0x00000020


	//----- nvinfo : EIATTR_FRAME_SIZE
	.align		4
.L_10:
        /*000c*/ 	.byte	0x04, 0x11
        /*000e*/ 	.short	(.L_12 - .L_11)
	.align		4
.L_11:
        /*0010*/ 	.word	index@(_Z5solvePi)
        /*0014*/ 	.word	0x00000010


	//----- nvinfo : EIATTR_MIN_STACK_SIZE
	.align		4
.L_12:
        /*0018*/ 	.byte	0x04, 0x12
        /*001a*/ 	.short	(.L_14 - .L_13)
	.align		4
.L_13:
        /*001c*/ 	.word	index@(_Z5solvePi)
        /*0020*/ 	.word	0x00000010
.L_14:


//--------------------- .nv.compat                --------------------------
	.section	.nv.compat,"",@"SHT_CUDA_COMPAT_INFO"
	.align	4
        /*0000*/ 	.byte	0x02, 0x09, 0x00, 0x00, 0x02, 0x02, 0x01, 0x00, 0x02, 0x05, 0x05, 0x00, 0x03, 0x07, 0x01, 0x01
        /*0010*/ 	.byte	0x02, 0x03, 0x00, 0x00, 0x02, 0x06, 0x01, 0x00, 0x04, 0x0b, 0x08, 0x00, 0x09, 0x00, 0x00, 0x00
        /*0020*/ 	.byte	0x00, 0x00, 0x00, 0x00


//--------------------- .nv.info._Z5solvePi       --------------------------
	.section	.nv.info._Z5solvePi,"",@"SHT_CUDA_INFO"
	.sectionflags	@""
	.align	4


	//----- nvinfo : EIATTR_CUDA_API_VERSION
	.align		4
        /*0000*/ 	.byte	0x04, 0x37
        /*0002*/ 	.short	(.L_16 - .L_15)
.L_15:
        /*0004*/ 	.word	0x00000082


	//----- nvinfo : EIATTR_KPARAM_INFO
	.align		4
.L_16:
        /*0008*/ 	.byte	0x04, 0x17
        /*000a*/ 	.short	(.L_18 - .L_17)
.L_17:
        /*000c*/ 	.word	0x00000000
        /*0010*/ 	.short	0x0000
        /*0012*/ 	.short	0x0000
        /*0014*/ 	.byte	0x00, 0xf5, 0x21, 0x00


	//----- nvinfo : EIATTR_SPARSE_MMA_MASK
	.align		4
.L_18:
        /*0018*/ 	.byte	0x03, 0x50
        /*001a*/ 	.short	0x0000


	//----- nvinfo : EIATTR_MAXREG_COUNT
	.align		4
        /*001c*/ 	.byte	0x03, 0x1b
        /*001e*/ 	.short	0x00ff


	//----- nvinfo : EIATTR_MERCURY_ISA_VERSION
	.align		4
        /*0020*/ 	.byte	0x03, 0x5f
        /*0022*/ 	.short	0x0101


	//----- nvinfo : EIATTR_VRC_CTA_INIT_COUNT
	.align		4
        /*0024*/ 	.byte	0x02, 0x4a
	.zero		1
	.zero		1


	//----- nvinfo : EIATTR_EXIT_INSTR_OFFSETS
	.align		4
        /*0028*/ 	.byte	0x04, 0x1c
        /*002a*/ 	.short	(.L_20 - .L_19)


	//   ....[0]....
.L_19:
        /*002c*/ 	.word	0x00001620


	//----- nvinfo : EIATTR_CRS_STACK_SIZE
	.align		4
.L_20:
        /*0030*/ 	.byte	0x04, 0x1e
        /*0032*/ 	.short	(.L_22 - .L_21)
.L_21:
        /*0034*/ 	.word	0x00000000


	//----- nvinfo : EIATTR_CBANK_PARAM_SIZE
	.align		4
.L_22:
        /*0038*/ 	.byte	0x03, 0x19
        /*003a*/ 	.short	0x0008


	//----- nvinfo : EIATTR_PARAM_CBANK
	.align		4
        /*003c*/ 	.byte	0x04, 0x0a
        /*003e*/ 	.short	(.L_24 - .L_23)
	.align		4
.L_23:
        /*0040*/ 	.word	index@(.nv.constant0._Z5solvePi)
        /*0044*/ 	.short	0x0380
        /*0046*/ 	.short	0x0008


	//----- nvinfo : EIATTR_SW_WAR
	.align		4
.L_24:
        /*0048*/ 	.byte	0x04, 0x36
        /*004a*/ 	.short	(.L_26 - .L_25)
.L_25:
        /*004c*/ 	.word	0x00000008
.L_26:


//--------------------- .nv.callgraph             --------------------------
	.section	.nv.callgraph,"",@"SHT_CUDA_CALLGRAPH"
	.align	4
	.sectionentsize	8
	.align		4
        /*0000*/ 	.word	0x00000000
	.align		4
        /*0004*/ 	.word	0xffffffff
	.align		4
        /*0008*/ 	.word	0x00000000
	.align		4
        /*000c*/ 	.word	0xfffffffe
	.align		4
        /*0010*/ 	.word	0x00000000
	.align		4
        /*0014*/ 	.word	0xfffffffd
	.align		4
        /*0018*/ 	.word	0x00000000
	.align		4
        /*001c*/ 	.word	0xfffffffc


//--------------------- .nv.constant4             --------------------------
	.section	.nv.constant4,"a",@progbits
	.align	8
	.align		8
.nv.constant4:
        /*0000*/ 	.dword	precalc_xorwow_matrix
	.align		8
        /*0008*/ 	.dword	precalc_xorwow_offset_matrix
	.align		8
        /*0010*/ 	.dword	mrg32k3aM1
	.align		8
        /*0018*/ 	.dword	mrg32k3aM2
	.align		8
        /*0020*/ 	.dword	mrg32k3aM1SubSeq
	.align		8
        /*0028*/ 	.dword	mrg32k3aM2SubSeq
	.align		8
        /*0030*/ 	.dword	mrg32k3aM1Seq
	.align		8
        /*0038*/ 	.dword	mrg32k3aM2Seq


//--------------------- .nv.constant3             --------------------------
	.section	.nv.constant3,"a",@progbits
	.align	8
.nv.constant3:
	.type		__cr_lgamma_table,@object
	.size		__cr_lgamma_table,(.L_8 - __cr_lgamma_table)
__cr_lgamma_table:
        /*0000*/ 	.byte	0x00, 0x00, 0x00, 0x00, 0x00, 0x00, 0x00, 0x00, 0x00, 0x00, 0x00, 0x00, 0x00, 0x00, 0x00, 0x00
        /*0010*/ 	.byte	0xef, 0x39, 0xfa, 0xfe, 0x42, 0x2e, 0xe6, 0x3f, 0x02, 0x20, 0x2a, 0xfa, 0x0b, 0xab, 0xfc, 0x3f
        /*0020*/ 	.byte	0xf9, 0x2c, 0x92, 0x7c, 0xa7, 0x6c, 0x09, 0x40, 0xc9, 0x79, 0x44, 0x3c, 0x64, 0x26, 0x13, 0x40
        /*0030*/ 	.byte	0xca, 0x01, 0xcf, 0x3a, 0x27, 0x51, 0x1a, 0x40, 0x30, 0xcc, 0x2d, 0xf3, 0xe1, 0x0c, 0x21, 0x40
        /*0040*/ 	.byte	0x0d, 0xb7, 0xfc, 0x82, 0x8e, 0x35, 0x25, 0x40
.L_8:


//--------------------- .text._Z5solvePi          --------------------------
	.section	.text._Z5solvePi,"ax",@progbits
	.align	128
        .global         _Z5solvePi
        .type           _Z5solvePi,@function
        .size           _Z5solvePi,(.L_x_35 - _Z5solvePi)
        .other          _Z5solvePi,@"STO_CUDA_ENTRY STV_DEFAULT"
_Z5solvePi:
.text._Z5solvePi:
[----:B------:R-:W0:Y:S01]  /*0000*/  LDC R1, c[0x0][0x37c] ;  /* 0x0000df00ff017b82 */ /* 0x000e220000000800 */
[----:B------:R-:W1:Y:S01]  /*0010*/  S2R R25, SR_TID.X ;  /* 0x0000000000197919 */ /* 0x000e620000002100 */
[----:B------:R-:W-:Y:S02]  /*0020*/  HFMA2 R22, -RZ, RZ, 0.1171875, 0 ;  /* 0x2f800000ff167431 */ /* 0x000fe400000001ff */
[----:B0-----:R-:W-:-:S05]  /*0030*/  VIADD R1, R1, 0xfffffff0 ;  /* 0xfffffff001017836 */ /* 0x001fca0000000000 */
[----:B------:R0:W-:Y:S04]  /*0040*/  STL.64 [R1], RZ ;  /* 0x000000ff01007387 */ /* 0x0001e80000100a00 */
[----:B------:R0:W-:Y:S01]  /*0050*/  STL.U16 [R1+0x8], RZ ;  /* 0x000008ff01007387 */ /* 0x0001e20000100400 */
[----:B-1----:R-:W-:-:S05]  /*0060*/  LOP3.LUT R23, R25, 0xaad26b49, RZ, 0x3c, !PT ;  /* 0xaad26b4919177812 */ /* 0x002fca00078e3cff */
[----:B------:R-:W-:-:S04]  /*0070*/  IMAD R23, R23, 0x4182bed5, RZ ;  /* 0x4182bed517177824 */ /* 0x000fc800078e02ff */
[C---:B------:R-:W-:Y:S02]  /*0080*/  VIADD R0, R23.reuse, 0x75bcd15 ;  /* 0x075bcd1517007836 */ /* 0x040fe40000000000 */
[----:B------:R-:W-:-:S03]  /*0090*/  VIADD R5, R23, 0x583f19 ;  /* 0x00583f1917057836 */ /* 0x000fc60000000000 */
[----:B------:R-:W-:-:S04]  /*00a0*/  SHF.R.U32.HI R3, RZ, 0x2, R0 ;  /* 0x00000002ff037819 */ /* 0x000fc80000011600 */
[----:B------:R-:W-:Y:S01]  /*00b0*/  LOP3.LUT R3, R3, R0, RZ, 0x3c, !PT ;  /* 0x0000000003037212 */ /* 0x000fe200078e3cff */
[----:B------:R-:W-:-:S04]  /*00c0*/  IMAD.SHL.U32 R0, R5, 0x10, RZ ;  /* 0x0000001005007824 */ /* 0x000fc800078e00ff */
[----:B------:R-:W-:-:S05]  /*00d0*/  IMAD.SHL.U32 R2, R3, 0x2, RZ ;  /* 0x0000000203027824 */ /* 0x000fca00078e00ff */
[----:B------:R-:W-:-:S04]  /*00e0*/  LOP3.LUT R0, R5, R0, R2, 0x96, !PT ;  /* 0x0000000005007212 */ /* 0x000fc800078e9602 */
[----:B------:R-:W-:-:S04]  /*00f0*/  LOP3.LUT R8, R0, R3, RZ, 0x3c, !PT ;  /* 0x0000000300087212 */ /* 0x000fc800078e3cff */
[----:B------:R-:W-:-:S04]  /*0100*/  IADD3 R0, PT, PT, R23, -0x26039c23, R8 ;  /* 0xd9fc63dd17007810 */ /* 0x000fc80007ffe008 */
[----:B------:R-:W-:-:S05]  /*0110*/  I2FP.F32.U32 R3, R0 ;  /* 0x0000000000037245 */ /* 0x000fca0000201000 */
[----:B------:R-:W-:-:S04]  /*0120*/  FFMA R3, R3, R22, 1.1641532182693481445e-10 ;  /* 0x2f00000003037423 */ /* 0x000fc80000000016 */
[----:B------:R-:W-:-:S06]  /*0130*/  FMUL R12, R3, 10 ;  /* 0x41200000030c7820 */ /* 0x000fcc0000400000 */
[----:B------:R-:W1:Y:S02]  /*0140*/  F2I.TRUNC.NTZ R12, R12 ;  /* 0x0000000c000c7305 */ /* 0x000e64000020f100 */
[----:B-1----:R-:W-:-:S05]  /*0150*/  IMAD.IADD R13, R1, 0x1, R12 ;  /* 0x00000001010d7824 */ /* 0x002fca00078e020c */
[----:B------:R-:W2:Y:S01]  /*0160*/  LDL.U8 R0, [R13] ;  /* 0x000000000d007983 */ /* 0x000ea20000100000 */
[----:B------:R-:W-:Y:S01]  /*0170*/  LOP3.LUT R2, R23, 0x159a55e5, RZ, 0x3c, !PT ;  /* 0x159a55e517027812 */ /* 0x000fe200078e3cff */
[----:B------:R-:W-:Y:S01]  /*0180*/  IMAD.SHL.U32 R3, R8, 0x10, RZ ;  /* 0x0000001008037824 */ /* 0x000fe200078e00ff */
[----:B------:R-:W-:Y:S02]  /*0190*/  BSSY.RECONVERGENT B0, `(.L_x_0) ;  /* 0x000001b000007945 */ /* 0x000fe40003800200 */
[----:B------:R-:W-:-:S04]  /*01a0*/  SHF.R.U32.HI R2, RZ, 0x2, R2 ;  /* 0x00000002ff027819 */ /* 0x000fc80000011602 */
[----:B------:R-:W-:-:S05]  /*01b0*/  LOP3.LUT R2, R2, 0x159a55e5, R23, 0x96, !PT ;  /* 0x159a55e502027812 */ /* 0x000fca00078e9617 */
[----:B------:R-:W-:-:S05]  /*01c0*/  IMAD.SHL.U32 R4, R2, 0x2, RZ ;  /* 0x0000000202047824 */ /* 0x000fca00078e00ff */
[----:B------:R-:W-:-:S04]  /*01d0*/  LOP3.LUT R3, R8, R3, R4, 0x96, !PT ;  /* 0x0000000308037212 */ /* 0x000fc800078e9604 */
[----:B------:R-:W-:-:S04]  /*01e0*/  LOP3.LUT R2, R3, R2, RZ, 0x3c, !PT ;  /* 0x0000000203027212 */ /* 0x000fc800078e3cff */
[----:B------:R-:W-:-:S04]  /*01f0*/  IADD3 R3, PT, PT, R23, -0x25fe145e, R2 ;  /* 0xda01eba217037810 */ /* 0x000fc80007ffe002 */
[----:B------:R-:W-:-:S05]  /*0200*/  I2FP.F32.U32 R3, R3 ;  /* 0x0000000300037245 */ /* 0x000fca0000201000 */
[----:B------:R-:W-:-:S04]  /*0210*/  FFMA R3, R3, R22, 1.1641532182693481445e-10 ;  /* 0x2f00000003037423 */ /* 0x000fc80000000016 */
[----:B------:R-:W-:-:S04]  /*0220*/  FMUL R3, R3, 10 ;  /* 0x4120000003037820 */ /* 0x000fc80000400000 */
[----:B------:R-:W1:Y:S02]  /*0230*/  F2I.TRUNC.NTZ R10, R3 ;  /* 0x00000003000a7305 */ /* 0x000e64000020f100 */
[----:B-1----:R-:W-:Y:S01]  /*0240*/  IMAD.IADD R9, R1, 0x1, R10 ;  /* 0x0000000101097824 */ /* 0x002fe200078e020a */
[----:B--2---:R-:W-:Y:S01]  /*0250*/  ISETP.NE.AND P0, PT, R0, RZ, PT ;  /* 0x000000ff0000720c */ /* 0x004fe20003f05270 */
[----:B------:R-:W-:-:S12]  /*0260*/  IMAD.MOV.U32 R0, RZ, RZ, 0x1 ;  /* 0x00000001ff007424 */ /* 0x000fd800078e00ff */
[----:B0-----:R-:W-:Y:S05]  /*0270*/  @!P0 BRA `(.L_x_1) ;  /* 0x0000000000308947 */ /* 0x001fea0003800000 */
[----:B------:R-:W-:Y:S01]  /*0280*/  BSSY.RECONVERGENT B1, `(.L_x_2) ;  /* 0x000000a000017945 */ /* 0x000fe20003800200 */
.L_x_3:
[----:B------:R-:W-:-:S05]  /*0290*/  IADD3 R12, PT, PT, R12, 0x1, RZ ;  /* 0x000000010c0c7810 */ /* 0x000fca0007ffe0ff */
[----:B------:R-:W-:-:S05]  /*02a0*/  IMAD.HI R3, R12, 0x66666667, RZ ;  /* 0x666666670c037827 */ /* 0x000fca00078e02ff */
[----:B------:R-:W-:-:S04]  /*02b0*/  SHF.R.U32.HI R4, RZ, 0x1f, R3 ;  /* 0x0000001fff047819 */ /* 0x000fc80000011603 */
[----:B------:R-:W-:-:S05]  /*02c0*/  LEA.HI.SX32 R3, R3, R4, 0x1e ;  /* 0x0000000403037211 */ /* 0x000fca00078ff2ff */
[----:B------:R-:W-:-:S04]  /*02d0*/  IMAD R12, R3, -0xa, R12 ;  /* 0xfffffff6030c7824 */ /* 0x000fc800078e020c */
[----:B------:R-:W-:-:S05]  /*02e0*/  IMAD.IADD R3, R1, 0x1, R12 ;  /* 0x0000000101037824 */ /* 0x000fca00078e020c */
[----:B------:R-:W2:Y:S02]  /*02f0*/  LDL.U8 R4, [R3] ;  /* 0x0000000003047983 */ /* 0x000ea40000100000 */
[----:B--2---:R-:W-:-:S13]  /*0300*/  ISETP.NE.AND P0, PT, R4, RZ, PT ;  /* 0x000000ff0400720c */ /* 0x004fda0003f05270 */
[----:B------:R-:W-:Y:S05]  /*0310*/  @P0 BRA `(.L_x_3) ;  /* 0xfffffffc00dc0947 */ /* 0x000fea000383ffff */
[----:B------:R-:W-:Y:S05]  /*0320*/  BSYNC.RECONVERGENT B1 ;  /* 0x0000000000017941 */ /* 0x000fea0003800200 */
.L_x_2:
[----:B------:R-:W-:-:S07]  /*0330*/  IMAD.MOV.U32 R13, RZ, RZ, R3 ;  /* 0x000000ffff0d7224 */ /* 0x000fce00078e0003 */
.L_x_1:
[----:B------:R-:W-:Y:S05]  /*0340*/  BSYNC.RECONVERGENT B0 ;  /* 0x0000000000007941 */ /* 0x000fea0003800200 */
.L_x_0:
[----:B------:R0:W-:Y:S04]  /*0350*/  STL.U8 [R13], R0 ;  /* 0x000000000d007387 */ /* 0x0001e80000100000 */
[----:B------:R-:W2:Y:S01]  /*0360*/  LDL.U8 R3, [R9] ;  /* 0x0000000009037983 */ /* 0x000ea20000100000 */
[----:B------:R-:W-:Y:S01]  /*0370*/  IMAD.SHL.U32 R7, R2, 0x10, RZ ;  /* 0x0000001002077824 */ /* 0x000fe200078e00ff */
[----:B------:R-:W-:Y:S04]  /*0380*/  BSSY.RECONVERGENT B0, `(.L_x_4) ;  /* 0x0000016000007945 */ /* 0x000fe80003800200 */
[----:B------:R-:W-:-:S04]  /*0390*/  LOP3.LUT R24, R7, 0x4b97734f, R2, 0x96, !PT ;  /* 0x4b97734f07187812 */ /* 0x000fc800078e9602 */
[----:B------:R-:W-:-:S04]  /*03a0*/  IADD3 R4, PT, PT, R23, -0x25f88c99, R24 ;  /* 0xda07736717047810 */ /* 0x000fc80007ffe018 */
[----:B------:R-:W-:-:S05]  /*03b0*/  I2FP.F32.U32 R7, R4 ;  /* 0x0000000400077245 */ /* 0x000fca0000201000 */
[----:B------:R-:W-:-:S04]  /*03c0*/  FFMA R7, R7, R22, 1.1641532182693481445e-10 ;  /* 0x2f00000007077423 */ /* 0x000fc80000000016 */
[----:B------:R-:W-:-:S04]  /*03d0*/  FMUL R7, R7, 10 ;  /* 0x4120000007077820 */ /* 0x000fc80000400000 */
[----:B------:R-:W1:Y:S02]  /*03e0*/  F2I.TRUNC.NTZ R14, R7 ;  /* 0x00000007000e7305 */ /* 0x000e64000020f100 */
[----:B-1----:R-:W-:Y:S01]  /*03f0*/  IMAD.IADD R11, R1, 0x1, R14 ;  /* 0x00000001010b7824 */ /* 0x002fe200078e020e */
[----:B--2---:R-:W-:-:S13]  /*0400*/  ISETP.NE.AND P0, PT, R3, RZ, PT ;  /* 0x000000ff0300720c */ /* 0x004fda0003f05270 */
[----:B0-----:R-:W-:Y:S05]  /*0410*/  @!P0 BRA `(.L_x_5) ;  /* 0x0000000000308947 */ /* 0x001fea0003800000 */
[----:B------:R-:W-:Y:S01]  /*0420*/  BSSY.RECONVERGENT B1, `(.L_x_6) ;  /* 0x000000a000017945 */ /* 0x000fe20003800200 */
.L_x_7:
[----:B------:R-:W-:-:S04]  /*0430*/  VIADD R10, R10, 0x1 ;  /* 0x000000010a0a7836 */ /* 0x000fc80000000000 */
[----:B------:R-:W-:-:S05]  /*0440*/  IMAD.HI R3, R10, 0x66666667, RZ ;  /* 0x666666670a037827 */ /* 0x000fca00078e02ff */
[----:B------:R-:W-:-:S04]  /*0450*/  SHF.R.U32.HI R4, RZ, 0x1f, R3 ;  /* 0x0000001fff047819 */ /* 0x000fc80000011603 */
[----:B------:R-:W-:-:S05]  /*0460*/  LEA.HI.SX32 R3, R3, R4, 0x1e ;  /* 0x0000000403037211 */ /* 0x000fca00078ff2ff */
[----:B------:R-:W-:-:S05]  /*0470*/  IMAD R10, R3, -0xa, R10 ;  /* 0xfffffff6030a7824 */ /* 0x000fca00078e020a */
[----:B------:R-:W-:-:S05]  /*0480*/  IADD3 R3, PT, PT, R1, R10, RZ ;  /* 0x0000000a01037210 */ /* 0x000fca0007ffe0ff */
[----:B------:R-:W2:Y:S02]  /*0490*/  LDL.U8 R4, [R3] ;  /* 0x0000000003047983 */ /* 0x000ea40000100000 */
[----:B--2---:R-:W-:-:S13]  /*04a0*/  ISETP.NE.AND P0, PT, R4, RZ, PT ;  /* 0x000000ff0400720c */ /* 0x004fda0003f05270 */
[----:B------:R-:W-:Y:S05]  /*04b0*/  @P0 BRA `(.L_x_7) ;  /* 0xfffffffc00dc0947 */ /* 0x000fea000383ffff */
[----:B------:R-:W-:Y:S05]  /*04c0*/  BSYNC.RECONVERGENT B1 ;  /* 0x0000000000017941 */ /* 0x000fea0003800200 */
.L_x_6:
[----:B------:R-:W-:-:S07]  /*04d0*/  IMAD.MOV.U32 R9, RZ, RZ, R3 ;  /* 0x000000ffff097224 */ /* 0x000fce00078e0003 */
.L_x_5:
[----:B------:R-:W-:Y:S05]  /*04e0*/  BSYNC.RECONVERGENT B0 ;  /* 0x0000000000007941 */ /* 0x000fea0003800200 */
.L_x_4:
        /* <DEDUP_REMOVED lines=9> */
[----:B------:R-:W1:Y:S01]  /*0580*/  F2I.TRUNC.NTZ R4, R7 ;  /* 0x0000000700047305 */ /* 0x000e62000020f100 */
[----:B--2---:R-:W-:Y:S01]  /*0590*/  ISETP.NE.AND P0, PT, R3, RZ, PT ;  /* 0x000000ff0300720c */ /* 0x004fe20003f05270 */
[----:B-1----:R-:W-:-:S12]  /*05a0*/  IMAD.IADD R3, R1, 0x1, R4 ;  /* 0x0000000101037824 */ /* 0x002fd800078e0204 */
[----:B0-----:R-:W-:Y:S05]  /*05b0*/  @!P0 BRA `(.L_x_9) ;  /* 0x0000000000308947 */ /* 0x001fea0003800000 */
[----:B------:R-:W-:Y:S01]  /*05c0*/  BSSY.RECONVERGENT B1, `(.L_x_10) ;  /* 0x000000a000017945 */ /* 0x000fe20003800200 */
.L_x_11:
[----:B------:R-:W-:-:S04]  /*05d0*/  VIADD R14, R14, 0x1 ;  /* 0x000000010e0e7836 */ /* 0x000fc80000000000 */
        /* <DEDUP_REMOVED lines=9> */
.L_x_10:
[----:B------:R-:W-:-:S07]  /*0670*/  MOV R11, R6 ;  /* 0x00000006000b7202 */ /* 0x000fce0000000f00 */
.L_x_9:
[----:B------:R-:W-:Y:S05]  /*0680*/  BSYNC.RECONVERGENT B0 ;  /* 0x0000000000007941 */ /* 0x000fea0003800200 */
.L_x_8:
[----:B------:R0:W-:Y:S04]  /*0690*/  STL.U8 [R11], R0 ;  /* 0x000000000b007387 */ /* 0x0001e80000100000 */
[----:B------:R-:W2:Y:S01]  /*06a0*/  LDL.U8 R7, [R3] ;  /* 0x0000000003077983 */ /* 0x000ea20000100000 */
[----:B------:R-:W-:Y:S01]  /*06b0*/  SHF.R.U32.HI R6, RZ, 0x2, R5 ;  /* 0x00000002ff067819 */ /* 0x000fe20000011605 */
[----:B------:R-:W-:Y:S03]  /*06c0*/  BSSY.RECONVERGENT B0, `(.L_x_12) ;  /* 0x0000019000007945 */ /* 0x000fe60003800200 */
        /* <DEDUP_REMOVED lines=10> */
[----:B-1----:R-:W-:Y:S01]  /*0770*/  IMAD.IADD R5, R1, 0x1, R6 ;  /* 0x0000000101057824 */ /* 0x002fe200078e0206 */
[----:B--2---:R-:W-:-:S13]  /*0780*/  ISETP.NE.AND P0, PT, R7, RZ, PT ;  /* 0x000000ff0700720c */ /* 0x004fda0003f05270 */
[----:B0-----:R-:W-:Y:S05]  /*0790*/  @!P0 BRA `(.L_x_13) ;  /* 0x00000000002c8947 */ /* 0x001fea0003800000 */
[----:B------:R-:W-:Y:S01]  /*07a0*/  BSSY.RECONVERGENT B1, `(.L_x_13) ;  /* 0x000000a000017945 */ /* 0x000fe20003800200 */
.L_x_14:
        /* <DEDUP_REMOVED lines=10> */
.L_x_13:
[----:B------:R-:W-:Y:S05]  /*0850*/  BSYNC.RECONVERGENT B0 ;  /* 0x0000000000007941 */ /* 0x000fea0003800200 */
.L_x_12:
[----:B------:R0:W-:Y:S04]  /*0860*/  STL.U8 [R3], R0 ;  /* 0x0000000003007387 */ /* 0x0001e80000100000 */
[----:B------:R-:W2:Y:S01]  /*0870*/  LDL.U8 R7, [R5] ;  /* 0x0000000005077983 */ /* 0x000ea20000100000 */
[----:B------:R-:W-:Y:S01]  /*0880*/  SHF.R.U32.HI R9, RZ, 0x2, R8 ;  /* 0x00000002ff097819 */ /* 0x000fe20000011608 */
[----:B------:R-:W-:Y:S01]  /*0890*/  IMAD.SHL.U32 R11, R26, 0x10, RZ ;  /* 0x000000101a0b7824 */ /* 0x000fe200078e00ff */
[----:B------:R-:W-:Y:S02]  /*08a0*/  BSSY.RECONVERGENT B0, `(.L_x_15) ;  /* 0x0000018000007945 */ /* 0x000fe40003800200 */
[----:B------:R-:W-:-:S05]  /*08b0*/  LOP3.LUT R9, R9, R8, RZ, 0x3c, !PT ;  /* 0x0000000809097212 */ /* 0x000fca00078e3cff */
[----:B------:R-:W-:-:S05]  /*08c0*/  IMAD.SHL.U32 R8, R9, 0x2, RZ ;  /* 0x0000000209087824 */ /* 0x000fca00078e00ff */
[----:B------:R-:W-:-:S04]  /*08d0*/  LOP3.LUT R8, R26, R11, R8, 0x96, !PT ;  /* 0x0000000b1a087212 */ /* 0x000fc800078e9608 */
[----:B------:R-:W-:-:S04]  /*08e0*/  LOP3.LUT R16, R8, R9, RZ, 0x3c, !PT ;  /* 0x0000000908107212 */ /* 0x000fc800078e3cff */
        /* <DEDUP_REMOVED lines=9> */
.L_x_17:
        /* <DEDUP_REMOVED lines=10> */
.L_x_16:
[----:B------:R-:W-:Y:S05]  /*0a20*/  BSYNC.RECONVERGENT B0 ;  /* 0x0000000000007941 */ /* 0x000fea0003800200 */
.L_x_15:
[----:B------:R0:W-:Y:S04]  /*0a30*/  STL.U8 [R5], R0 ;  /* 0x0000000005007387 */ /* 0x0001e80000100000 */
[----:B------:R-:W2:Y:S01]  /*0a40*/  LDL.U8 R9, [R7] ;  /* 0x0000000007097983 */ /* 0x000ea20000100000 */
[----:B------:R-:W-:Y:S01]  /*0a50*/  SHF.R.U32.HI R3, RZ, 0x2, R2 ;  /* 0x00000002ff037819 */ /* 0x000fe20000011602 */
[----:B------:R-:W-:Y:S01]  /*0a60*/  IMAD.SHL.U32 R11, R16, 0x10, RZ ;  /* 0x00000010100b7824 */ /* 0x000fe200078e00ff */
[----:B------:R-:W1:Y:S01]  /*0a70*/  LDCU.64 UR4, c[0x0][0x358] ;  /* 0x00006b00ff0477ac */ /* 0x000e620008000a00 */
[----:B------:R-:W-:Y:S01]  /*0a80*/  BSSY.RECONVERGENT B0, `(.L_x_18) ;  /* 0x0000019000007945 */ /* 0x000fe20003800200 */
[----:B------:R-:W-:-:S05]  /*0a90*/  LOP3.LUT R3, R3, R2, RZ, 0x3c, !PT ;  /* 0x0000000203037212 */ /* 0x000fca00078e3cff */
[----:B------:R-:W-:-:S05]  /*0aa0*/  IMAD.SHL.U32 R2, R3, 0x2, RZ ;  /* 0x0000000203027824 */ /* 0x000fca00078e00ff */
[----:B------:R-:W-:-:S04]  /*0ab0*/  LOP3.LUT R2, R16, R11, R2, 0x96, !PT ;  /* 0x0000000b10027212 */ /* 0x000fc800078e9602 */
[----:B------:R-:W-:-:S04]  /*0ac0*/  LOP3.LUT R28, R2, R3, RZ, 0x3c, !PT ;  /* 0x00000003021c7212 */ /* 0x000fc800078e3cff */
[----:B------:R-:W-:-:S04]  /*0ad0*/  IADD3 R2, PT, PT, R23, -0x25e26d85, R28 ;  /* 0xda1d927b17027810 */ /* 0x000fc80007ffe01c */
[----:B------:R-:W-:-:S05]  /*0ae0*/  I2FP.F32.U32 R3, R2 ;  /* 0x0000000200037245 */ /* 0x000fca0000201000 */
[----:B------:R-:W-:-:S04]  /*0af0*/  FFMA R3, R3, R22, 1.1641532182693481445e-10 ;  /* 0x2f00000003037423 */ /* 0x000fc80000000016 */
[----:B------:R-:W-:Y:S02]  /*0b00*/  FMUL R20, R3, 10 ;  /* 0x4120000003147820 */ /* 0x000fe40000400000 */
[----:B------:R-:W3:Y:S04]  /*0b10*/  LDC.64 R2, c[0x0][0x380] ;  /* 0x0000e000ff027b82 */ /* 0x000ee80000000a00 */
[----:B------:R-:W0:Y:S02]  /*0b20*/  F2I.TRUNC.NTZ R20, R20 ;  /* 0x0000001400147305 */ /* 0x000e24000020f100 */
[----:B0-----:R-:W-:Y:S01]  /*0b30*/  IMAD.IADD R5, R1, 0x1, R20 ;  /* 0x0000000101057824 */ /* 0x001fe200078e0214 */
[----:B--2---:R-:W-:-:S13]  /*0b40*/  ISETP.NE.AND P0, PT, R9, RZ, PT ;  /* 0x000000ff0900720c */ /* 0x004fda0003f05270 */
[----:B-1-3--:R-:W-:Y:S05]  /*0b50*/  @!P0 BRA `(.L_x_19) ;  /* 0x00000000002c8947 */ /* 0x00afea0003800000 */
[----:B------:R-:W-:Y:S01]  /*0b60*/  BSSY.RECONVERGENT B1, `(.L_x_19) ;  /* 0x000000a000017945 */ /* 0x000fe20003800200 */
.L_x_20:
        /* <DEDUP_REMOVED lines=10> */
.L_x_19:
[----:B------:R-:W-:Y:S05]  /*0c10*/  BSYNC.RECONVERGENT B0 ;  /* 0x0000000000007941 */ /* 0x000fea0003800200 */
.L_x_18:
[----:B------:R0:W-:Y:S04]  /*0c20*/  STL.U8 [R7], R0 ;  /* 0x0000000007007387 */ /* 0x0001e80000100000 */
[----:B------:R-:W2:Y:S01]  /*0c30*/  LDL.U8 R9, [R5] ;  /* 0x0000000005097983 */ /* 0x000ea20000100000 */
[----:B------:R-:W-:Y:S01]  /*0c40*/  SHF.R.U32.HI R11, RZ, 0x2, R24 ;  /* 0x00000002ff0b7819 */ /* 0x000fe20000011618 */
[----:B------:R-:W-:-:S03]  /*0c50*/  IMAD.SHL.U32 R13, R12, 0x2, RZ ;  /* 0x000000020c0d7824 */ /* 0x000fc600078e00ff */
[----:B------:R-:W-:Y:S01]  /*0c60*/  LOP3.LUT R11, R11, R24, RZ, 0x3c, !PT ;  /* 0x000000180b0b7212 */ /* 0x000fe200078e3cff */
[----:B------:R-:W-:Y:S02]  /*0c70*/  IMAD.SHL.U32 R15, R28, 0x10, RZ ;  /* 0x000000101c0f7824 */ /* 0x000fe400078e00ff */
[----:B------:R-:W-:-:S04]  /*0c80*/  IMAD.WIDE R12, R13, 0x4, R2 ;  /* 0x000000040d0c7825 */ /* 0x000fc800078e0202 */
[----:B------:R-:W-:Y:S01]  /*0c90*/  IMAD.SHL.U32 R19, R11, 0x2, RZ ;  /* 0x000000020b137824 */ /* 0x000fe200078e00ff */
[----:B------:R-:W5:Y:S04]  /*0ca0*/  LDG.E R16, desc[UR4][R12.64] ;  /* 0x000000040c107981 */ /* 0x000f68000c1e1900 */
[----:B------:R-:W-:Y:S01]  /*0cb0*/  LOP3.LUT R24, R28, R15, R19, 0x96, !PT ;  /* 0x0000000f1c187212 */ /* 0x000fe200078e9613 */
[----:B------:R1:W5:Y:S01]  /*0cc0*/  LDG.E R17, desc[UR4][R12.64+0x4] ;  /* 0x000004040c117981 */ /* 0x000362000c1e1900 */
[----:B------:R-:W-:Y:S02]  /*0cd0*/  BSSY.RECONVERGENT B0, `(.L_x_21) ;  /* 0x0000015000007945 */ /* 0x000fe40003800200 */
[----:B------:R-:W-:-:S04]  /*0ce0*/  LOP3.LUT R24, R24, R11, RZ, 0x3c, !PT ;  /* 0x0000000b18187212 */ /* 0x000fc800078e3cff */
[----:B0-----:R-:W-:-:S04]  /*0cf0*/  IADD3 R7, PT, PT, R23, -0x25dce5c0, R24 ;  /* 0xda231a4017077810 */ /* 0x001fc80007ffe018 */
[----:B------:R-:W-:-:S05]  /*0d00*/  I2FP.F32.U32 R7, R7 ;  /* 0x0000000700077245 */ /* 0x000fca0000201000 */
[----:B------:R-:W-:-:S04]  /*0d10*/  FFMA R7, R7, R22, 1.1641532182693481445e-10 ;  /* 0x2f00000007077423 */ /* 0x000fc80000000016 */
[----:B------:R-:W-:-:S04]  /*0d20*/  FMUL R7, R7, 10 ;  /* 0x4120000007077820 */ /* 0x000fc80000400000 */
[----:B-1----:R-:W0:Y:S01]  /*0d30*/  F2I.TRUNC.NTZ R12, R7 ;  /* 0x00000007000c7305 */ /* 0x002e22000020f100 */
[----:B--2---:R-:W-:Y:S01]  /*0d40*/  ISETP.NE.AND P0, PT, R9, RZ, PT ;  /* 0x000000ff0900720c */ /* 0x004fe20003f05270 */
[----:B0-----:R-:W-:-:S12]  /*0d50*/  IMAD.IADD R9, R1, 0x1, R12 ;  /* 0x0000000101097824 */ /* 0x001fd800078e020c */
[----:B------:R-:W-:Y:S05]  /*0d60*/  @!P0 BRA `(.L_x_22) ;  /* 0x00000000002c8947 */ /* 0x000fea0003800000 */
[----:B------:R-:W-:Y:S01]  /*0d70*/  BSSY.RECONVERGENT B1, `(.L_x_22) ;  /* 0x000000a000017945 */ /* 0x000fe20003800200 */
.L_x_23:
        /* <DEDUP_REMOVED lines=10> */
.L_x_22:
[----:B------:R-:W-:Y:S05]  /*0e20*/  BSYNC.RECONVERGENT B0 ;  /* 0x0000000000007941 */ /* 0x000fea0003800200 */
.L_x_21:
[----:B------:R0:W-:Y:S04]  /*0e30*/  STL.U8 [R5], R0 ;  /* 0x0000000005007387 */ /* 0x0001e80000100000 */
[----:B------:R-:W2:Y:S01]  /*0e40*/  LDL.U8 R7, [R9] ;  /* 0x0000000009077983 */ /* 0x000ea20000100000 */
[----:B------:R-:W-:Y:S01]  /*0e50*/  SHF.R.U32.HI R11, RZ, 0x2, R18 ;  /* 0x00000002ff0b7819 */ /* 0x000fe20000011612 */
[----:B------:R-:W-:Y:S01]  /*0e60*/  BSSY.RECONVERGENT B0, `(.L_x_24) ;  /* 0x0000020000007945 */ /* 0x000fe20003800200 */
[----:B------:R-:W1:Y:S02]  /*0e70*/  S2R R28, SR_CgaCtaId ;  /* 0x00000000001c7919 */ /* 0x000e640000008800 */
[----:B------:R-:W-:Y:S01]  /*0e80*/  LOP3.LUT R18, R11, R18, RZ, 0x3c, !PT ;  /* 0x000000120b127212 */ /* 0x000fe200078e3cff */
[----:B------:R-:W-:-:S04]  /*0e90*/  IMAD.SHL.U32 R11, R24, 0x10, RZ ;  /* 0x00000010180b7824 */ /* 0x000fc800078e00ff */
[----:B------:R-:W-:-:S05]  /*0ea0*/  IMAD.SHL.U32 R13, R18, 0x2, RZ ;  /* 0x00000002120d7824 */ /* 0x000fca00078e00ff */
[----:B------:R-:W-:Y:S02]  /*0eb0*/  LOP3.LUT R13, R24, R11, R13, 0x96, !PT ;  /* 0x0000000b180d7212 */ /* 0x000fe400078e960d */
[----:B------:R-:W-:Y:S02]  /*0ec0*/  MOV R11, 0x400 ;  /* 0x00000400000b7802 */ /* 0x000fe40000000f00 */
[----:B------:R-:W-:-:S04]  /*0ed0*/  LOP3.LUT R24, R13, R18, RZ, 0x3c, !PT ;  /* 0x000000120d187212 */ /* 0x000fc800078e3cff */
[----:B0-----:R-:W-:-:S04]  /*0ee0*/  IADD3 R5, PT, PT, R23, -0x25d75dfb, R24 ;  /* 0xda28a20517057810 */ /* 0x001fc80007ffe018 */
[----:B------:R-:W-:-:S05]  /*0ef0*/  I2FP.F32.U32 R5, R5 ;  /* 0x0000000500057245 */ /* 0x000fca0000201000 */
[----:B------:R-:W-:Y:S01]  /*0f00*/  FFMA R5, R5, R22, 1.1641532182693481445e-10 ;  /* 0x2f00000005057423 */ /* 0x000fe20000000016 */
[----:B-1----:R-:W-:-:S03]  /*0f10*/  LEA R18, R28, R11, 0x18 ;  /* 0x0000000b1c127211 */ /* 0x002fc600078ec0ff */
[----:B------:R-:W-:Y:S01]  /*0f20*/  FMUL R28, R5, 10 ;  /* 0x41200000051c7820 */ /* 0x000fe20000400000 */
[----:B------:R-:W-:Y:S01]  /*0f30*/  IMAD.SHL.U32 R11, R10, 0x2, RZ ;  /* 0x000000020a0b7824 */ /* 0x000fe200078e00ff */
[----:B------:R-:W-:Y:S01]  /*0f40*/  SHF.L.U32 R5, R14, 0x1, RZ ;  /* 0x000000010e057819 */ /* 0x000fe200000006ff */
[----:B------:R-:W-:-:S03]  /*0f50*/  IMAD R25, R25, 0x50, R18 ;  /* 0x0000005019197824 */ /* 0x000fc600078e0212 */
[----:B------:R-:W0:Y:S01]  /*0f60*/  F2I.TRUNC.NTZ R28, R28 ;  /* 0x0000001c001c7305 */ /* 0x000e22000020f100 */
[----:B------:R-:W-:Y:S01]  /*0f70*/  IMAD.WIDE R10, R11, 0x4, R2 ;  /* 0x000000040b0a7825 */ /* 0x000fe200078e0202 */
[----:B-----5:R1:W-:Y:S01]  /*0f80*/  STS.64 [R25], R16 ;  /* 0x0000001019007388 */ /* 0x0203e20000000a00 */
[----:B--2---:R-:W-:-:S13]  /*0f90*/  ISETP.NE.AND P0, PT, R7, RZ, PT ;  /* 0x000000ff0700720c */ /* 0x004fda0003f05270 */
[----:B01----:R-:W-:Y:S05]  /*0fa0*/  @!P0 BRA `(.L_x_25) ;  /* 0x00000000002c8947 */ /* 0x003fea0003800000 */
[----:B------:R-:W-:Y:S01]  /*0fb0*/  BSSY.RECONVERGENT B1, `(.L_x_25) ;  /* 0x000000a000017945 */ /* 0x000fe20003800200 */
.L_x_26:
        /* <DEDUP_REMOVED lines=10> */
.L_x_25:
[----:B------:R-:W-:Y:S05]  /*1060*/  BSYNC.RECONVERGENT B0 ;  /* 0x0000000000007941 */ /* 0x000fea0003800200 */
.L_x_24:
[----:B------:R-:W-:Y:S01]  /*1070*/  IMAD.IADD R27, R1, 0x1, R28 ;  /* 0x00000001011b7824 */ /* 0x000fe200078e021c */
[----:B------:R0:W-:Y:S01]  /*1080*/  STL.U8 [R9], R0 ;  /* 0x0000000009007387 */ /* 0x0001e20000100000 */
[----:B------:R-:W-:Y:S02]  /*1090*/  IMAD.SHL.U32 R15, R4, 0x2, RZ ;  /* 0x00000002040f7824 */ /* 0x000fe400078e00ff */
[--C-:B------:R-:W-:Y:S01]  /*10a0*/  IMAD.WIDE R16, R5, 0x4, R2.reuse ;  /* 0x0000000405107825 */ /* 0x100fe200078e0202 */
[----:B------:R-:W2:Y:S01]  /*10b0*/  LDL.U8 R29, [R27] ;  /* 0x000000001b1d7983 */ /* 0x000ea20000100000 */
[----:B------:R-:W-:Y:S02]  /*10c0*/  SHF.L.U32 R19, R8, 0x1, RZ ;  /* 0x0000000108137819 */ /* 0x000fe400000006ff */
[--C-:B------:R-:W-:Y:S01]  /*10d0*/  IMAD.WIDE R14, R15, 0x4, R2.reuse ;  /* 0x000000040f0e7825 */ /* 0x100fe200078e0202 */
[----:B------:R-:W5:Y:S03]  /*10e0*/  LDG.E R7, desc[UR4][R16.64+0x4] ;  /* 0x0000040410077981 */ /* 0x000f66000c1e1900 */
[----:B------:R-:W-:Y:S01]  /*10f0*/  IMAD.SHL.U32 R13, R6, 0x2, RZ ;  /* 0x00000002060d7824 */ /* 0x000fe200078e00ff */
[----:B------:R-:W5:Y:S01]  /*1100*/  LDG.E R8, desc[UR4][R14.64] ;  /* 0x000000040e087981 */ /* 0x000f62000c1e1900 */
[----:B------:R-:W-:-:S03]  /*1110*/  IMAD.WIDE R18, R19, 0x4, R2 ;  /* 0x0000000413127825 */ /* 0x000fc600078e0202 */
[----:B0-----:R0:W5:Y:S01]  /*1120*/  LDG.E R9, desc[UR4][R14.64+0x4] ;  /* 0x000004040e097981 */ /* 0x001162000c1e1900 */
[----:B------:R-:W-:-:S03]  /*1130*/  IMAD.SHL.U32 R21, R20, 0x2, RZ ;  /* 0x0000000214157824 */ /* 0x000fc600078e00ff */
[----:B------:R1:W5:Y:S01]  /*1140*/  LDG.E R6, desc[UR4][R16.64] ;  /* 0x0000000410067981 */ /* 0x000362000c1e1900 */
[----:B------:R-:W-:-:S03]  /*1150*/  IMAD.WIDE R20, R21, 0x4, R2 ;  /* 0x0000000415147825 */ /* 0x000fc600078e0202 */
[----:B------:R-:W5:Y:S01]  /*1160*/  LDG.E R4, desc[UR4][R10.64] ;  /* 0x000000040a047981 */ /* 0x000f62000c1e1900 */
[----:B0-----:R-:W-:-:S03]  /*1170*/  IMAD.SHL.U32 R15, R12, 0x2, RZ ;  /* 0x000000020c0f7824 */ /* 0x001fc600078e00ff */
[----:B------:R-:W5:Y:S01]  /*1180*/  LDG.E R12, desc[UR4][R18.64] ;  /* 0x00000004120c7981 */ /* 0x000f62000c1e1900 */
[----:B-1----:R-:W-:-:S03]  /*1190*/  IMAD.WIDE R16, R13, 0x4, R2 ;  /* 0x000000040d107825 */ /* 0x002fc600078e0202 */
[----:B------:R0:W5:Y:S04]  /*11a0*/  LDG.E R13, desc[UR4][R18.64+0x4] ;  /* 0x00000404120d7981 */ /* 0x000168000c1e1900 */
[----:B------:R1:W5:Y:S04]  /*11b0*/  LDG.E R5, desc[UR4][R10.64+0x4] ;  /* 0x000004040a057981 */ /* 0x000368000c1e1900 */
[----:B------:R1:W5:Y:S01]  /*11c0*/  LDG.E R14, desc[UR4][R20.64] ;  /* 0x00000004140e7981 */ /* 0x000362000c1e1900 */
[----:B0-----:R-:W-:-:S03]  /*11d0*/  IMAD.WIDE R18, R15, 0x4, R2 ;  /* 0x000000040f127825 */ /* 0x001fc600078e0202 */
[----:B------:R1:W5:Y:S04]  /*11e0*/  LDG.E R15, desc[UR4][R20.64+0x4] ;  /* 0x00000404140f7981 */ /* 0x000368000c1e1900 */
[----:B------:R1:W5:Y:S04]  /*11f0*/  LDG.E R10, desc[UR4][R16.64] ;  /* 0x00000004100a7981 */ /* 0x000368000c1e1900 */
[----:B------:R1:W5:Y:S04]  /*1200*/  LDG.E R11, desc[UR4][R16.64+0x4] ;  /* 0x00000404100b7981 */ /* 0x000368000c1e1900 */
[----:B------:R1:W5:Y:S04]  /*1210*/  LDG.E R16, desc[UR4][R18.64] ;  /* 0x0000000412107981 */ /* 0x000368000c1e1900 */
[----:B------:R1:W5:Y:S01]  /*1220*/  LDG.E R17, desc[UR4][R18.64+0x4] ;  /* 0x0000040412117981 */ /* 0x000362000c1e1900 */
[----:B------:R-:W-:Y:S01]  /*1230*/  BSSY.RECONVERGENT B0, `(.L_x_27) ;  /* 0x000000e000007945 */ /* 0x000fe20003800200 */
[----:B--2---:R-:W-:-:S13]  /*1240*/  ISETP.NE.AND P0, PT, R29, RZ, PT ;  /* 0x000000ff1d00720c */ /* 0x004fda0003f05270 */
[----:B-1----:R-:W-:Y:S05]  /*1250*/  @!P0 BRA `(.L_x_28) ;  /* 0x00000000002c8947 */ /* 0x002fea0003800000 */
[----:B------:R-:W-:Y:S01]  /*1260*/  BSSY.RECONVERGENT B1, `(.L_x_28) ;  /* 0x000000a000017945 */ /* 0x000fe20003800200 */
.L_x_29:
        /* <DEDUP_REMOVED lines=10> */
.L_x_28:
[----:B------:R-:W-:Y:S05]  /*1310*/  BSYNC.RECONVERGENT B0 ;  /* 0x0000000000007941 */ /* 0x000fea0003800200 */
.L_x_27:
[----:B------:R-:W-:Y:S01]  /*1320*/  SHF.R.U32.HI R19, RZ, 0x2, R26 ;  /* 0x00000002ff137819 */ /* 0x000fe2000001161a */
[----:B------:R-:W-:Y:S01]  /*1330*/  IMAD.SHL.U32 R21, R28, 0x2, RZ ;  /* 0x000000021c157824 */ /* 0x000fe200078e00ff */
[----:B------:R0:W-:Y:S02]  /*1340*/  STL.U8 [R27], R0 ;  /* 0x000000001b007387 */ /* 0x0001e40000100000 */
[----:B------:R-:W-:Y:S01]  /*1350*/  LOP3.LUT R26, R19, R26, RZ, 0x3c, !PT ;  /* 0x0000001a131a7212 */ /* 0x000fe200078e3cff */
[----:B------:R-:W-:Y:S02]  /*1360*/  IMAD.SHL.U32 R29, R24, 0x10, RZ ;  /* 0x00000010181d7824 */ /* 0x000fe400078e00ff */
[----:B------:R-:W-:-:S04]  /*1370*/  IMAD.WIDE R20, R21, 0x4, R2 ;  /* 0x0000000415147825 */ /* 0x000fc800078e0202 */
[----:B------:R-:W-:Y:S01]  /*1380*/  IMAD.SHL.U32 R28, R26, 0x2, RZ ;  /* 0x000000021a1c7824 */ /* 0x000fe200078e00ff */
[----:B------:R1:W5:Y:S04]  /*1390*/  LDG.E R18, desc[UR4][R20.64] ;  /* 0x0000000414127981 */ /* 0x000368000c1e1900 */
[----:B------:R-:W-:Y:S01]  /*13a0*/  LOP3.LUT R29, R24, R29, R28, 0x96, !PT ;  /* 0x0000001d181d7212 */ /* 0x000fe200078e961c */
[----:B------:R1:W5:Y:S03]  /*13b0*/  LDG.E R19, desc[UR4][R20.64+0x4] ;  /* 0x0000040414137981 */ /* 0x000366000c1e1900 */
[----:B------:R-:W-:-:S04]  /*13c0*/  LOP3.LUT R26, R29, R26, RZ, 0x3c, !PT ;  /* 0x0000001a1d1a7212 */ /* 0x000fc800078e3cff */
[----:B------:R-:W-:-:S04]  /*13d0*/  IADD3 R26, PT, PT, R23, -0x25d1d636, R26 ;  /* 0xda2e29ca171a7810 */ /* 0x000fc80007ffe01a */
[----:B------:R-:W-:-:S05]  /*13e0*/  I2FP.F32.U32 R23, R26 ;  /* 0x0000001a00177245 */ /* 0x000fca0000201000 */
[----:B------:R-:W-:-:S04]  /*13f0*/  FFMA R23, R23, R22, 1.1641532182693481445e-10 ;  /* 0x2f00000017177423 */ /* 0x000fc80000000016 */
[----:B------:R-:W-:-:S04]  /*1400*/  FMUL R23, R23, 10 ;  /* 0x4120000017177820 */ /* 0x000fc80000400000 */
[----:B------:R-:W0:Y:S02]  /*1410*/  F2I.TRUNC.NTZ R22, R23 ;  /* 0x0000001700167305 */ /* 0x000e24000020f100 */
[----:B0-----:R-:W-:-:S05]  /*1420*/  IMAD.IADD R27, R1, 0x1, R22 ;  /* 0x00000001011b7824 */ /* 0x001fca00078e0216 */
[----:B------:R-:W2:Y:S01]  /*1430*/  LDL.U8 R20, [R27] ;  /* 0x000000001b147983 */ /* 0x000ea20000100000 */
[----:B------:R-:W-:Y:S01]  /*1440*/  BSSY.RECONVERGENT B0, `(.L_x_30) ;  /* 0x000000f000007945 */ /* 0x000fe20003800200 */
[----:B--2---:R-:W-:-:S13]  /*1450*/  ISETP.NE.AND P0, PT, R20, RZ, PT ;  /* 0x000000ff1400720c */ /* 0x004fda0003f05270 */
[----:B-1----:R-:W-:Y:S05]  /*1460*/  @!P0 BRA `(.L_x_31) ;  /* 0x0000000000308947 */ /* 0x002fea0003800000 */
[----:B------:R-:W-:Y:S01]  /*1470*/  BSSY.RECONVERGENT B1, `(.L_x_32) ;  /* 0x000000a000017945 */ /* 0x000fe20003800200 */
.L_x_33:
        /* <DEDUP_REMOVED lines=10> */
.L_x_32:
[----:B------:R-:W-:-:S07]  /*1520*/  IMAD.MOV.U32 R27, RZ, RZ, R20 ;  /* 0x000000ffff1b7224 */ /* 0x000fce00078e0014 */
.L_x_31:
[----:B------:R-:W-:Y:S05]  /*1530*/  BSYNC.RECONVERGENT B0 ;  /* 0x0000000000007941 */ /* 0x000fea0003800200 */
.L_x_30:
[----:B------:R-:W-:-:S04]  /*1540*/  IMAD.SHL.U32 R21, R22, 0x2, RZ ;  /* 0x0000000216157824 */ /* 0x000fc800078e00ff */
[----:B------:R-:W-:-:S05]  /*1550*/  IMAD.WIDE R2, R21, 0x4, R2 ;  /* 0x0000000415027825 */ /* 0x000fca00078e0202 */
[----:B------:R-:W2:Y:S04]  /*1560*/  LDG.E R20, desc[UR4][R2.64] ;  /* 0x0000000402147981 */ /* 0x000ea8000c1e1900 */
[----:B------:R-:W2:Y:S04]  /*1570*/  LDG.E R21, desc[UR4][R2.64+0x4] ;  /* 0x0000040402157981 */ /* 0x000ea8000c1e1900 */
[----:B-----5:R-:W-:Y:S04]  /*1580*/  STS.64 [R25+0x8], R4 ;  /* 0x0000080419007388 */ /* 0x020fe80000000a00 */
[----:B------:R-:W-:Y:S04]  /*1590*/  STS.64 [R25+0x10], R6 ;  /* 0x0000100619007388 */ /* 0x000fe80000000a00 */
[----:B------:R-:W-:Y:S04]  /*15a0*/  STS.64 [R25+0x18], R8 ;  /* 0x0000180819007388 */ /* 0x000fe80000000a00 */
[----:B------:R-:W-:Y:S04]  /*15b0*/  STS.64 [R25+0x20], R10 ;  /* 0x0000200a19007388 */ /* 0x000fe80000000a00 */
[----:B------:R-:W-:Y:S04]  /*15c0*/  STS.64 [R25+0x28], R12 ;  /* 0x0000280c19007388 */ /* 0x000fe80000000a00 */
[----:B------:R-:W-:Y:S04]  /*15d0*/  STS.64 [R25+0x30], R14 ;  /* 0x0000300e19007388 */ /* 0x000fe80000000a00 */
[----:B------:R-:W-:Y:S04]  /*15e0*/  STS.64 [R25+0x38], R16 ;  /* 0x0000381019007388 */ /* 0x000fe80000000a00 */
[----:B------:R-:W-:Y:S04]  /*15f0*/  STS.64 [R25+0x40], R18 ;  /* 0x0000401219007388 */ /* 0x000fe80000000a00 */
[----:B------:R-:W-:Y:S04]  /*1600*/  STL.U8 [R27], R0 ;  /* 0x000000001b007387 */ /* 0x000fe80000100000 */
[----:B--2---:R-:W-:Y:S01]  /*1610*/  STS.64 [R25+0x48], R20 ;  /* 0x0000481419007388 */ /* 0x004fe20000000a00 */
[----:B------:R-:W-:Y:S05]  /*1620*/  EXIT ;  /* 0x000000000000794d */ /* 0x000fea0003800000 */
.L_x_34:
[----:B------:R-:W-:-:S00]  /*1630*/  BRA `(.L_x_34) ;  /* 0xfffffffc00fc7947 */ /* 0x000fc0000383ffff */
[----:B------:R-:W-:-:S00]  /*1640*/  NOP ;  /* 0x0000000000007918 */ /* 0x000fc00000000000 */
        /* <DEDUP_REMOVED lines=11> */
.L_x_35:


//--------------------- .nv.global.init           --------------------------
	.section	.nv.global.init,"aw",@progbits
	.align	4
.nv.global.init:
	.type		mrg32k3aM1SubSeq,@object
	.size		mrg32k3aM1SubSeq,(mrg32k3aM2SubSeq - mrg32k3aM1SubSeq)
mrg32k3aM1SubSeq:
        /*0000*/ 	.byte	0x0b, 0xcc, 0xee, 0x04, 0x73, 0x29, 0x8b, 0x6f, 0xf6, 0x53, 0x03, 0xf6, 0x23, 0xf6, 0xea, 0xda
        /* <DEDUP_REMOVED lines=125> */
	.type		mrg32k3aM2SubSeq,@object
	.size		mrg32k3aM2SubSeq,(mrg32k3aM1 - mrg32k3aM2SubSeq)
mrg32k3aM2SubSeq:
        /* <DEDUP_REMOVED lines=126> */
	.type		mrg32k3aM1,@object
	.size		mrg32k3aM1,(mrg32k3aM1Seq - mrg32k3aM1)
mrg32k3aM1:
        /* <DEDUP_REMOVED lines=144> */
	.type		mrg32k3aM1Seq,@object
	.size		mrg32k3aM1Seq,(mrg32k3aM2 - mrg32k3aM1Seq)
mrg32k3aM1Seq:
        /* <DEDUP_REMOVED lines=144> */
	.type		mrg32k3aM2,@object
	.size		mrg32k3aM2,(mrg32k3aM2Seq - mrg32k3aM2)
mrg32k3aM2:
        /* <DEDUP_REMOVED lines=144> */
	.type		mrg32k3aM2Seq,@object
	.size		mrg32k3aM2Seq,(precalc_xorwow_matrix - mrg32k3aM2Seq)
mrg32k3aM2Seq:
        /* <DEDUP_REMOVED lines=144> */
	.type		precalc_xorwow_matrix,@object
	.size		precalc_xorwow_matrix,(precalc_xorwow_offset_matrix - precalc_xorwow_matrix)
precalc_xorwow_matrix:
        /* <DEDUP_REMOVED lines=6400> */
	.type		precalc_xorwow_offset_matrix,@object
	.size		precalc_xorwow_offset_matrix,(.L_1 - precalc_xorwow_offset_matrix)
precalc_xorwow_offset_matrix:
        /* <DEDUP_REMOVED lines=6400> */
.L_1:


//--------------------- .nv.shared._Z5solvePi     --------------------------
	.section	.nv.shared._Z5solvePi,"aw",@nobits
	.sectionflags	@""
	.align	16
	.zero		1024


//--------------------- .nv.shared.reserved.0     --------------------------
	.section	.nv.shared.reserved.0,"aw",@nobits
	.weak		__nv_reservedSMEM_offset_0_alias
	.size		__nv_reservedSMEM_offset_0_alias, 0, 64
	.other		__nv_reservedSMEM_offset_0_alias,@"STO_CUDA_RESERVED_SHARED STV_DEFAULT"
__nv_reservedSMEM_offset_0_alias:
	.zero		0
	.zero		64


//--------------------- .nv.constant0._Z5solvePi  --------------------------
	.section	.nv.constant0._Z5solvePi,"a",@progbits
	.sectionflags	@""
	.align	4
.nv.constant0._Z5solvePi:
	.zero		904


//--------------------- SYMBOLS --------------------------

	.type		.nv.reservedSmem.offset0,@object
	.size		.nv.reservedSmem.offset0,0x4
	.type		.nv.reservedSmem.cap,@object
	.size		.nv.reservedSmem.cap,0x4
